	.headerflags	@"EF_CUDA_TEXMODE_UNIFIED EF_CUDA_64BIT_ADDRESS EF_CUDA_ACCELERATORS EF_CUDA_SM90 EF_CUDA_VIRTUAL_SM(EF_CUDA_SM90)"
	.elftype	@"ET_EXEC"


//--------------------- .nv.info                  --------------------------
	.section	.nv.info,"",@"SHT_CUDA_INFO"
	.align	4


	//----- nvinfo : EIATTR_REGCOUNT
	.align		4
        /*0000*/ 	.byte	0x04, 0x2f
        /*0002*/ 	.short	(.L_1 - .L_0)
	.align		4
.L_0:
        /*0004*/ 	.word	index@(triton_red_fused__to_copy_add_div_mul_pow_sum_10)
        /*0008*/ 	.word	0x00000020


	//----- nvinfo : EIATTR_MIN_STACK_SIZE
	.align		4
.L_1:
        /*000c*/ 	.byte	0x04, 0x12
        /*000e*/ 	.short	(.L_3 - .L_2)
	.align		4
.L_2:
        /*0010*/ 	.word	index@(triton_red_fused__to_copy_add_div_mul_pow_sum_10)
        /*0014*/ 	.word	0x00000000


	//----- nvinfo : EIATTR_FRAME_SIZE
	.align		4
.L_3:
        /*0018*/ 	.byte	0x04, 0x11
        /*001a*/ 	.short	(.L_5 - .L_4)
	.align		4
.L_4:
        /*001c*/ 	.word	index@(triton_red_fused__to_copy_add_div_mul_pow_sum_10)
        /*0020*/ 	.word	0x00000000


	//----- nvinfo : EIATTR_MIN_STACK_SIZE
	.align		4
.L_5:
        /*0024*/ 	.byte	0x04, 0x12
        /*0026*/ 	.short	(.L_7 - .L_6)
	.align		4
.L_6:
        /*0028*/ 	.word	index@(triton_red_fused__to_copy_add_div_mul_pow_sum_10)
        /*002c*/ 	.word	0x00000000
.L_7:


//--------------------- .nv.info.triton_red_fused__to_copy_add_div_mul_pow_sum_10 --------------------------
	.section	.nv.info.triton_red_fused__to_copy_add_div_mul_pow_sum_10,"",@"SHT_CUDA_INFO"
	.sectionflags	@""
	.align	4


	//----- nvinfo : EIATTR_CUDA_API_VERSION
	.align		4
        /*0000*/ 	.byte	0x04, 0x37
        /*0002*/ 	.short	(.L_9 - .L_8)
.L_8:
        /*0004*/ 	.word	0x0000007c


	//----- nvinfo : EIATTR_KPARAM_INFO
	.align		4
.L_9:
        /*0008*/ 	.byte	0x04, 0x17
        /*000a*/ 	.short	(.L_11 - .L_10)
.L_10:
        /*000c*/ 	.word	0x00000000
        /*0010*/ 	.short	0x0009
        /*0012*/ 	.short	0x0040
        /*0014*/ 	.byte	0x00, 0xf4, 0x21, 0x00


	//----- nvinfo : EIATTR_KPARAM_INFO
	.align		4
.L_11:
        /*0018*/ 	.byte	0x04, 0x17
        /*001a*/ 	.short	(.L_13 - .L_12)
.L_12:
        /*001c*/ 	.word	0x00000000
        /*0020*/ 	.short	0x0008
        /*0022*/ 	.short	0x003c
        /*0024*/ 	.byte	0x00, 0xf0, 0x11, 0x00


	//----- nvinfo : EIATTR_KPARAM_INFO
	.align		4
.L_13:
        /*0028*/ 	.byte	0x04, 0x17
        /*002a*/ 	.short	(.L_15 - .L_14)
.L_14:
        /*002c*/ 	.word	0x00000000
        /*0030*/ 	.short	0x0007
        /*0032*/ 	.short	0x0038
        /*0034*/ 	.byte	0x00, 0xf0, 0x11, 0x00


	//----- nvinfo : EIATTR_KPARAM_INFO
	.align		4
.L_15:
        /*0038*/ 	.byte	0x04, 0x17
        /*003a*/ 	.short	(.L_17 - .L_16)
.L_16:
        /*003c*/ 	.word	0x00000000
        /*0040*/ 	.short	0x0006
        /*0042*/ 	.short	0x0030
        /*0044*/ 	.byte	0x00, 0xf4, 0x21, 0x00


	//----- nvinfo : EIATTR_KPARAM_INFO
	.align		4
.L_17:
        /*0048*/ 	.byte	0x04, 0x17
        /*004a*/ 	.short	(.L_19 - .L_18)
.L_18:
        /*004c*/ 	.word	0x00000000
        /*0050*/ 	.short	0x0005
        /*0052*/ 	.short	0x0028
        /*0054*/ 	.byte	0x00, 0xf4, 0x21, 0x00


	//----- nvinfo : EIATTR_KPARAM_INFO
	.align		4
.L_19:
        /*0058*/ 	.byte	0x04, 0x17
        /*005a*/ 	.short	(.L_21 - .L_20)
.L_20:
        /*005c*/ 	.word	0x00000000
        /*0060*/ 	.short	0x0004
        /*0062*/ 	.short	0x0020
        /*0064*/ 	.byte	0x00, 0xf4, 0x21, 0x00


	//----- nvinfo : EIATTR_KPARAM_INFO
	.align		4
.L_21:
        /*0068*/ 	.byte	0x04, 0x17
        /*006a*/ 	.short	(.L_23 - .L_22)
.L_22:
        /*006c*/ 	.word	0x00000000
        /*0070*/ 	.short	0x0003
        /*0072*/ 	.short	0x0018
        /*0074*/ 	.byte	0x00, 0xf4, 0x21, 0x00


	//----- nvinfo : EIATTR_KPARAM_INFO
	.align		4
.L_23:
        /*0078*/ 	.byte	0x04, 0x17
        /*007a*/ 	.short	(.L_25 - .L_24)
.L_24:
        /*007c*/ 	.word	0x00000000
        /*0080*/ 	.short	0x0002
        /*0082*/ 	.short	0x0010
        /*0084*/ 	.byte	0x00, 0xf4, 0x21, 0x00


	//----- nvinfo : EIATTR_KPARAM_INFO
	.align		4
.L_25:
        /*0088*/ 	.byte	0x04, 0x17
        /*008a*/ 	.short	(.L_27 - .L_26)
.L_26:
        /*008c*/ 	.word	0x00000000
        /*0090*/ 	.short	0x0001
        /*0092*/ 	.short	0x0008
        /*0094*/ 	.byte	0x00, 0xf4, 0x21, 0x00


	//----- nvinfo : EIATTR_KPARAM_INFO
	.align		4
.L_27:
        /*0098*/ 	.byte	0x04, 0x17
        /*009a*/ 	.short	(.L_29 - .L_28)
.L_28:
        /*009c*/ 	.word	0x00000000
        /*00a0*/ 	.short	0x0000
        /*00a2*/ 	.short	0x0000
        /*00a4*/ 	.byte	0x00, 0xf4, 0x21, 0x00


	//----- nvinfo : EIATTR_SPARSE_MMA_MASK
	.align		4
.L_29:
        /*00a8*/ 	.byte	0x03, 0x50
        /*00aa*/ 	.short	0x0000


	//----- nvinfo : EIATTR_MAXREG_COUNT
	.align		4
        /*00ac*/ 	.byte	0x03, 0x1b
        /*00ae*/ 	.short	0x00ff


	//----- nvinfo : EIATTR_COOP_GROUP_MASK_REGIDS
	.align		4
        /*00b0*/ 	.byte	0x04, 0x29
        /*00b2*/ 	.short	(.L_31 - .L_30)


	//   ....[0]....
.L_30:
        /*00b4*/ 	.word	0xffffffff


	//   ....[1]....
        /*00b8*/ 	.word	0xffffffff


	//----- nvinfo : EIATTR_COOP_GROUP_INSTR_OFFSETS
	.align		4
.L_31:
        /*00bc*/ 	.byte	0x04, 0x28
        /*00be*/ 	.short	(.L_33 - .L_32)


	//   ....[0]....
.L_32:
        /*00c0*/ 	.word	0x000004c0


	//   ....[1]....
        /*00c4*/ 	.word	0x000004e0


	//----- nvinfo : EIATTR_EXIT_INSTR_OFFSETS
	.align		4
.L_33:
        /*00c8*/ 	.byte	0x04, 0x1c
        /*00ca*/ 	.short	(.L_35 - .L_34)


	//   ....[0]....
.L_34:
        /*00cc*/ 	.word	0x000008c0


	//----- nvinfo : EIATTR_REQNTID
	.align		4
.L_35:
        /*00d0*/ 	.byte	0x04, 0x10
        /*00d2*/ 	.short	(.L_37 - .L_36)
.L_36:
        /*00d4*/ 	.word	0x00000040
        /*00d8*/ 	.word	0x00000001
        /*00dc*/ 	.word	0x00000001


	//----- nvinfo : EIATTR_CBANK_PARAM_SIZE
	.align		4
.L_37:
        /*00e0*/ 	.byte	0x03, 0x19
        /*00e2*/ 	.short	0x0048


	//----- nvinfo : EIATTR_PARAM_CBANK
	.align		4
        /*00e4*/ 	.byte	0x04, 0x0a
        /*00e6*/ 	.short	(.L_39 - .L_38)
	.align		4
.L_38:
        /*00e8*/ 	.word	index@(.nv.constant0.triton_red_fused__to_copy_add_div_mul_pow_sum_10)
        /*00ec*/ 	.short	0x0210
        /*00ee*/ 	.short	0x0048


	//----- nvinfo : EIATTR_SW_WAR
	.align		4
.L_39:
        /*00f0*/ 	.byte	0x04, 0x36
        /*00f2*/ 	.short	(.L_41 - .L_40)
.L_40:
        /*00f4*/ 	.word	0x00000008
.L_41:


//--------------------- .nv.callgraph             --------------------------
	.section	.nv.callgraph,"",@"SHT_CUDA_CALLGRAPH"
	.align	4
	.sectionentsize	8
	.align		4
        /*0000*/ 	.word	0x00000000
	.align		4
        /*0004*/ 	.word	0xffffffff
	.align		4
        /*0008*/ 	.word	0x00000000
	.align		4
        /*000c*/ 	.word	0xfffffffe
	.align		4
        /*0010*/ 	.word	0x00000000
	.align		4
        /*0014*/ 	.word	0xfffffffd
	.align		4
        /*0018*/ 	.word	0x00000000
	.align		4
        /*001c*/ 	.word	0xfffffffc


//--------------------- .text.triton_red_fused__to_copy_add_div_mul_pow_sum_10 --------------------------
	.section	.text.triton_red_fused__to_copy_add_div_mul_pow_sum_10,"ax",@progbits
	.align	128
        .global         triton_red_fused__to_copy_add_div_mul_pow_sum_10
        .type           triton_red_fused__to_copy_add_div_mul_pow_sum_10,@function
        .size           triton_red_fused__to_copy_add_div_mul_pow_sum_10,(.L_x_3 - triton_red_fused__to_copy_add_div_mul_pow_sum_10)
        .other          triton_red_fused__to_copy_add_div_mul_pow_sum_10,@"STO_CUDA_ENTRY STV_DEFAULT"
triton_red_fused__to_copy_add_div_mul_pow_sum_10:
.text.triton_red_fused__to_copy_add_div_mul_pow_sum_10:
[----:B------:R-:W0:Y:S01]  /*0000*/  LDC R1, c[0x0][0x28] ;  /* 0x00000a00ff017b82 */ /* 0x000e220000000800 */
[----:B------:R-:W1:Y:S07]  /*0010*/  S2R R6, SR_TID.X ;  /* 0x0000000000067919 */ /* 0x000e6e0000002100 */
[----:B------:R-:W2:Y:S01]  /*0020*/  S2UR UR4, SR_CTAID.X ;  /* 0x00000000000479c3 */ /* 0x000ea20000002500 */
[----:B------:R-:W-:Y:S01]  /*0030*/  HFMA2.MMA R22, -RZ, RZ, 0, 0 ;  /* 0x00000000ff167435 */ /* 0x000fe200000001ff */
[----:B------:R-:W-:Y:S01]  /*0040*/  ULDC UR5, c[0x0][0x248] ;  /* 0x0000920000057ab9 */ /* 0x000fe20000000800 */
[----:B------:R-:W-:Y:S01]  /*0050*/  HFMA2.MMA R19, -RZ, RZ, 0, 0 ;  /* 0x00000000ff137435 */ /* 0x000fe200000001ff */
[----:B------:R-:W-:-:S02]  /*0060*/  MOV R20, 0xfffffff8 ;  /* 0xfffffff800147802 */ /* 0x000fc40000000f00 */
[----:B------:R-:W-:Y:S02]  /*0070*/  MOV R18, 0xffffffff ;  /* 0xffffffff00127802 */ /* 0x000fe40000000f00 */
[----:B------:R-:W3:Y:S08]  /*0080*/  LDC.64 R16, c[0x0][0x230] ;  /* 0x00008c00ff107b82 */ /* 0x000ef00000000a00 */
[----:B------:R-:W4:Y:S08]  /*0090*/  LDC.64 R4, c[0x0][0x218] ;  /* 0x00008600ff047b82 */ /* 0x000f300000000a00 */
[----:B------:R-:W4:Y:S01]  /*00a0*/  LDC.64 R2, c[0x0][0x220] ;  /* 0x00008800ff027b82 */ /* 0x000f220000000a00 */
[----:B--2---:R-:W-:Y:S01]  /*00b0*/  USHF.L.U32 UR4, UR4, 0x4, URZ ;  /* 0x0000000404047899 */ /* 0x004fe2000800063f */
[----:B-1----:R-:W-:-:S02]  /*00c0*/  LOP3.LUT R7, R6, 0x3, RZ, 0xc0, !PT ;  /* 0x0000000306077812 */ /* 0x002fc400078ec0ff */
[----:B------:R-:W-:Y:S02]  /*00d0*/  SHF.R.U32.HI R0, RZ, 0x2, R6 ;  /* 0x00000002ff007819 */ /* 0x000fe40000011606 */
[----:B------:R-:W-:Y:S01]  /*00e0*/  SHF.L.U32 R6, R6, 0x1, RZ ;  /* 0x0000000106067819 */ /* 0x000fe200000006ff */
[----:B---3--:R-:W-:Y:S01]  /*00f0*/  IMAD.WIDE.U32 R16, R7, 0x4, R16 ;  /* 0x0000000407107825 */ /* 0x008fe200078e0010 */
[----:B------:R-:W-:-:S04]  /*0100*/  SGXT.U32 R0, R0, 0x4 ;  /* 0x000000040000781a */ /* 0x000fc80000000000 */
[----:B------:R-:W-:Y:S02]  /*0110*/  MOV R15, R17 ;  /* 0x00000011000f7202 */ /* 0x000fe40000000f00 */
[----:B------:R-:W-:Y:S02]  /*0120*/  MOV R21, R17 ;  /* 0x0000001100157202 */ /* 0x000fe40000000f00 */
[----:B------:R-:W-:Y:S02]  /*0130*/  LOP3.LUT R0, R0, UR4, RZ, 0xfc, !PT ;  /* 0x0000000400007c12 */ /* 0x000fe4000f8efcff */
[----:B------:R-:W-:Y:S02]  /*0140*/  LOP3.LUT R17, R6, 0x6, RZ, 0xc0, !PT ;  /* 0x0000000606117812 */ /* 0x000fe400078ec0ff */
[----:B------:R-:W-:Y:S02]  /*0150*/  MOV R14, R16 ;  /* 0x00000010000e7202 */ /* 0x000fe40000000f00 */
[----:B------:R-:W-:-:S02]  /*0160*/  LEA R17, R0, R17, 0xc ;  /* 0x0000001100117211 */ /* 0x000fc400078e60ff */
[----:B------:R-:W-:Y:S01]  /*0170*/  ISETP.GE.AND P1, PT, R0, UR5, PT ;  /* 0x0000000500007c0c */ /* 0x000fe2000bf26270 */
[----:B0---4-:R-:W-:-:S12]  /*0180*/  ULDC.64 UR4, c[0x0][0x208] ;  /* 0x0000820000047ab9 */ /* 0x011fd80000000a00 */
.L_x_0:
[----:B------:R-:W0:Y:S01]  /*0190*/  LDC.64 R10, c[0x0][0x228] ;  /* 0x00008a00ff0a7b82 */ /* 0x000e220000000a00 */
[----:B------:R-:W-:Y:S02]  /*01a0*/  IADD3 R20, P0, R20, 0x8, RZ ;  /* 0x0000000814147810 */ /* 0x000fe40007f1e0ff */
[----:B------:R-:W-:Y:S02]  /*01b0*/  MOV R24, RZ ;  /* 0x000000ff00187202 */ /* 0x000fe40000000f00 */
[----:B------:R-:W-:Y:S02]  /*01c0*/  LOP3.LUT R25, R17, R20, RZ, 0xfc, !PT ;  /* 0x0000001411197212 */ /* 0x000fe400078efcff */
[----:B------:R-:W-:Y:S01]  /*01d0*/  MOV R23, RZ ;  /* 0x000000ff00177202 */ /* 0x000fe20000000f00 */
[----:B------:R-:W1:Y:S02]  /*01e0*/  LDC.64 R6, c[0x0][0x238] ;  /* 0x00008e00ff067b82 */ /* 0x000e640000000a00 */
[----:B------:R-:W-:Y:S01]  /*01f0*/  IMAD.WIDE R12, R25, 0x2, R4 ;  /* 0x00000002190c7825 */ /* 0x000fe200078e0204 */
[----:B------:R-:W-:-:S03]  /*0200*/  MOV R26, RZ ;  /* 0x000000ff001a7202 */ /* 0x000fc60000000f00 */
[C---:B------:R-:W-:Y:S01]  /*0210*/  IMAD.WIDE R8, R25.reuse, 0x2, R2 ;  /* 0x0000000219087825 */ /* 0x040fe200078e0202 */
[----:B------:R-:W2:Y:S04]  /*0220*/  @!P1 LDG.E.EL R24, desc[UR4][R12.64] ;  /* 0x000000040c189981 */ /* 0x000ea8000c2e1900 */
[----:B------:R3:W4:Y:S01]  /*0230*/  @!P1 LDG.E.EL R23, desc[UR4][R8.64] ;  /* 0x0000000408179981 */ /* 0x000722000c2e1900 */
[----:B0-----:R-:W-:-:S05]  /*0240*/  IMAD.WIDE R10, R25, 0x2, R10 ;  /* 0x00000002190a7825 */ /* 0x001fca00078e020a */
[----:B------:R0:W5:Y:S01]  /*0250*/  @!P1 LDG.E.EL R26, desc[UR4][R10.64] ;  /* 0x000000040a1a9981 */ /* 0x000162000c2e1900 */
[----:B---3--:R-:W-:Y:S02]  /*0260*/  MOV R8, R16 ;  /* 0x0000001000087202 */ /* 0x008fe40000000f00 */
[----:B------:R-:W-:Y:S01]  /*0270*/  MOV R9, R21 ;  /* 0x0000001500097202 */ /* 0x000fe20000000f00 */
[----:B-1----:R-:W-:Y:S01]  /*0280*/  IMAD.WIDE R6, R25, 0x2, R6 ;  /* 0x0000000219067825 */ /* 0x002fe200078e0206 */
[----:B------:R-:W-:-:S03]  /*0290*/  MOV R25, RZ ;  /* 0x000000ff00197202 */ /* 0x000fc60000000f00 */
[----:B------:R-:W3:Y:S04]  /*02a0*/  LDG.E.EL R27, desc[UR4][R8.64] ;  /* 0x00000004081b7981 */ /* 0x000ee8000c2e1900 */
[----:B------:R-:W3:Y:S01]  /*02b0*/  @!P1 LDG.E.EL R25, desc[UR4][R6.64] ;  /* 0x0000000406199981 */ /* 0x000ee2000c2e1900 */
[----:B------:R-:W-:Y:S02]  /*02c0*/  IADD3.X R18, RZ, R18, RZ, P0, !PT ;  /* 0x00000012ff127210 */ /* 0x000fe400007fe4ff */
[----:B------:R-:W-:-:S04]  /*02d0*/  ISETP.GE.U32.AND P0, PT, R20, 0xff8, PT ;  /* 0x00000ff81400780c */ /* 0x000fc80003f06070 */
[----:B------:R-:W-:Y:S02]  /*02e0*/  ISETP.GE.U32.AND.EX P0, PT, R18, RZ, PT, P0 ;  /* 0x000000ff1200720c */ /* 0x000fe40003f06100 */
[----:B------:R-:W-:-:S04]  /*02f0*/  IADD3 R16, P2, R16, 0x10, RZ ;  /* 0x0000001010107810 */ /* 0x000fc80007f5e0ff */
[----:B------:R-:W-:Y:S01]  /*0300*/  IADD3.X R21, RZ, R21, RZ, P2, !PT ;  /* 0x00000015ff157210 */ /* 0x000fe200017fe4ff */
[----:B--2---:R-:W-:Y:S02]  /*0310*/  HADD2.F32 R28, -RZ, R24.H0_H0 ;  /* 0x20000018ff1c7230 */ /* 0x004fe40000004100 */
[----:B------:R-:W-:Y:S02]  /*0320*/  HADD2.F32 R24, -RZ, R24.H1_H1 ;  /* 0x30000018ff187230 */ /* 0x000fe40000004100 */
[----:B----4-:R-:W-:Y:S02]  /*0330*/  HADD2.F32 R13, -RZ, R23.H0_H0 ;  /* 0x20000017ff0d7230 */ /* 0x010fe40000004100 */
[----:B------:R-:W-:-:S03]  /*0340*/  HADD2.F32 R23, -RZ, R23.H1_H1 ;  /* 0x30000017ff177230 */ /* 0x000fc60000004100 */
[----:B0-----:R-:W-:Y:S02]  /*0350*/  FADD R10, R28, R13 ;  /* 0x0000000d1c0a7221 */ /* 0x001fe40000000000 */
[----:B------:R-:W-:Y:S01]  /*0360*/  FADD R11, R24, R23 ;  /* 0x00000017180b7221 */ /* 0x000fe20000000000 */
[----:B-----5:R-:W-:Y:S02]  /*0370*/  HADD2.F32 R29, -RZ, R26.H0_H0 ;  /* 0x2000001aff1d7230 */ /* 0x020fe40000004100 */
[----:B------:R-:W-:-:S03]  /*0380*/  HADD2.F32 R26, -RZ, R26.H1_H1 ;  /* 0x3000001aff1a7230 */ /* 0x000fc60000004100 */
[----:B------:R-:W-:Y:S02]  /*0390*/  FADD R10, R29, R10 ;  /* 0x0000000a1d0a7221 */ /* 0x000fe40000000000 */
[----:B------:R-:W-:Y:S01]  /*03a0*/  FADD R11, R26, R11 ;  /* 0x0000000b1a0b7221 */ /* 0x000fe20000000000 */
[----:B---3--:R-:W-:Y:S02]  /*03b0*/  HADD2.F32 R9, -RZ, R27.H0_H0 ;  /* 0x2000001bff097230 */ /* 0x008fe40000004100 */
[----:B------:R-:W-:Y:S02]  /*03c0*/  HADD2.F32 R8, -RZ, R27.H1_H1 ;  /* 0x3000001bff087230 */ /* 0x000fe40000004100 */
[----:B------:R-:W-:Y:S02]  /*03d0*/  HADD2.F32 R7, -RZ, R25.H0_H0 ;  /* 0x20000019ff077230 */ /* 0x000fe40000004100 */
[----:B------:R-:W-:Y:S01]  /*03e0*/  FMUL R10, R9, R10 ;  /* 0x0000000a090a7220 */ /* 0x000fe20000400000 */
[----:B------:R-:W-:-:S02]  /*03f0*/  HADD2.F32 R6, -RZ, R25.H1_H1 ;  /* 0x30000019ff067230 */ /* 0x000fc40000004100 */
[----:B------:R-:W-:Y:S01]  /*0400*/  FMUL R11, R8, R11 ;  /* 0x0000000b080b7220 */ /* 0x000fe20000400000 */
[----:B------:R-:W-:-:S03]  /*0410*/  @!P1 FFMA R22, R7, R10, R22 ;  /* 0x0000000a07169223 */ /* 0x000fc60000000016 */
[----:B------:R-:W-:Y:S01]  /*0420*/  @!P1 FFMA R19, R6, R11, R19 ;  /* 0x0000000b06139223 */ /* 0x000fe20000000013 */
[----:B------:R-:W-:Y:S06]  /*0430*/  @!P0 BRA `(.L_x_0) ;  /* 0xfffffffc00548947 */ /* 0x000fec000383ffff */
[----:B------:R-:W0:Y:S01]  /*0440*/  LDC.64 R6, c[0x0][0x240] ;  /* 0x00009000ff067b82 */ /* 0x000e220000000a00 */
[----:B------:R-:W-:Y:S01]  /*0450*/  MOV R16, RZ ;  /* 0x000000ff00107202 */ /* 0x000fe20000000f00 */
[----:B------:R-:W-:-:S06]  /*0460*/  FADD R19, R22, R19 ;  /* 0x0000001316137221 */ /* 0x000fcc0000000000 */
[----:B------:R-:W1:Y:S08]  /*0470*/  LDC.64 R4, c[0x0][0x218] ;  /* 0x00008600ff047b82 */ /* 0x000e700000000a00 */
[----:B------:R-:W1:Y:S01]  /*0480*/  LDC.64 R2, c[0x0][0x220] ;  /* 0x00008800ff027b82 */ /* 0x000e620000000a00 */
[----:B0-----:R-:W-:-:S05]  /*0490*/  IMAD.WIDE R6, R0, 0x4, R6 ;  /* 0x0000000400067825 */ /* 0x001fca00078e0206 */
[----:B------:R-:W2:Y:S01]  /*04a0*/  @!P1 LDG.E.EL R16, desc[UR4][R6.64] ;  /* 0x0000000406109981 */ /* 0x000ea2000c2e1900 */
[----:B------:R-:W-:-:S03]  /*04b0*/  MOV R21, 0xffffffff ;  /* 0xffffffff00157802 */ /* 0x000fc60000000f00 */
[----:B------:R-:W0:Y:S02]  /*04c0*/  SHFL.BFLY PT, R0, R19, 0x2, 0x1f ;  /* 0x0c401f0013007f89 */ /* 0x000e2400000e0000 */
[----:B0-----:R-:W-:-:S05]  /*04d0*/  FADD R0, R19, R0 ;  /* 0x0000000013007221 */ /* 0x001fca0000000000 */
[----:B------:R-:W0:Y:S02]  /*04e0*/  SHFL.BFLY PT, R9, R0, 0x1, 0x1f ;  /* 0x0c201f0000097f89 */ /* 0x000e2400000e0000 */
[----:B0-----:R-:W-:Y:S01]  /*04f0*/  FADD R8, R0, R9 ;  /* 0x0000000900087221 */ /* 0x001fe20000000000 */
[----:B------:R-:W-:-:S03]  /*0500*/  MOV R0, 0xfffffff8 ;  /* 0xfffffff800007802 */ /* 0x000fc60000000f00 */
[----:B------:R-:W-:Y:S01]  /*0510*/  FMUL R8, R8, -0.5 ;  /* 0xbf00000008087820 */ /* 0x000fe20000400000 */
[----:B--2---:R-:W-:-:S04]  /*0520*/  FMUL R11, R16, R16 ;  /* 0x00000010100b7220 */ /* 0x004fc80000400000 */
[----:B------:R-:W-:-:S04]  /*0530*/  FMUL R11, R11, R16 ;  /* 0x000000100b0b7220 */ /* 0x000fc80000400000 */
[----:B------:R-:W-:-:S04]  /*0540*/  FMUL R8, R8, R11 ;  /* 0x0000000b08087220 */ /* 0x000fc80000400000 */
[----:B-1----:R-:W-:-:S07]  /*0550*/  FMUL R20, R8, 0.000244140625 ;  /* 0x3980000008147820 */ /* 0x002fce0000400000 */
.L_x_1:
[----:B0-----:R-:W0:Y:S01]  /*0560*/  LDC.64 R12, c[0x0][0x228] ;  /* 0x00008a00ff0c7b82 */ /* 0x001e220000000a00 */
[----:B------:R-:W-:Y:S02]  /*0570*/  IADD3 R0, P0, R0, 0x8, RZ ;  /* 0x0000000800007810 */ /* 0x000fe40007f1e0ff */
[----:B------:R-:W-:-:S05]  /*0580*/  CS2R R22, SRZ ;  /* 0x0000000000167805 */ /* 0x000fca000001ff00 */
[----:B------:R-:W1:Y:S01]  /*0590*/  LDC.64 R8, c[0x0][0x238] ;  /* 0x00008e00ff087b82 */ /* 0x000e620000000a00 */
[----:B------:R-:W-:Y:S01]  /*05a0*/  LOP3.LUT R25, R17, R0, RZ, 0xfc, !PT ;  /* 0x0000000011197212 */ /* 0x000fe200078efcff */
[----:B------:R-:W-:-:S06]  /*05b0*/  HFMA2.MMA R24, -RZ, RZ, 0, 0 ;  /* 0x00000000ff187435 */ /* 0x000fcc00000001ff */
[----:B------:R-:W2:Y:S01]  /*05c0*/  LDC.64 R6, c[0x0][0x210] ;  /* 0x00008400ff067b82 */ /* 0x000ea20000000a00 */
[C---:B------:R-:W-:Y:S01]  /*05d0*/  IMAD.WIDE R18, R25.reuse, 0x2, R4 ;  /* 0x0000000219127825 */ /* 0x040fe200078e0204 */
[----:B------:R-:W-:Y:S01]  /*05e0*/  MOV R26, RZ ;  /* 0x000000ff001a7202 */ /* 0x000fe20000000f00 */
[----:B------:R-:W3:Y:S02]  /*05f0*/  LDG.E.EL R27, desc[UR4][R14.64] ;  /* 0x000000040e1b7981 */ /* 0x000ee4000c2e1900 */
[C---:B------:R-:W-:Y:S02]  /*0600*/  IMAD.WIDE R10, R25.reuse, 0x2, R2 ;  /* 0x00000002190a7825 */ /* 0x040fe400078e0202 */
[----:B------:R4:W5:Y:S02]  /*0610*/  @!P1 LDG.E.EF R23, desc[UR4][R18.64] ;  /* 0x0000000412179981 */ /* 0x000964000c0e1900 */
[C---:B0-----:R-:W-:Y:S02]  /*0620*/  IMAD.WIDE R12, R25.reuse, 0x2, R12 ;  /* 0x00000002190c7825 */ /* 0x041fe400078e020c */
[----:B------:R-:W3:Y:S04]  /*0630*/  @!P1 LDG.E.EF R22, desc[UR4][R10.64] ;  /* 0x000000040a169981 */ /* 0x000ee8000c0e1900 */
[----:B------:R-:W3:Y:S01]  /*0640*/  @!P1 LDG.E.EF R24, desc[UR4][R12.64] ;  /* 0x000000040c189981 */ /* 0x000ee2000c0e1900 */
[----:B-1----:R-:W-:Y:S01]  /*0650*/  IMAD.WIDE R8, R25, 0x2, R8 ;  /* 0x0000000219087825 */ /* 0x002fe200078e0208 */
[----:B----4-:R-:W-:-:S04]  /*0660*/  HFMA2.MMA R18, -RZ, RZ, 0, 0 ;  /* 0x00000000ff127435 */ /* 0x010fc800000001ff */
[----:B------:R-:W4:Y:S01]  /*0670*/  @!P1 LDG.E.EF R26, desc[UR4][R8.64] ;  /* 0x00000004081a9981 */ /* 0x000f22000c0e1900 */
[----:B--2---:R-:W-:-:S05]  /*0680*/  IMAD.WIDE R6, R25, 0x2, R6 ;  /* 0x0000000219067825 */ /* 0x004fca00078e0206 */
[----:B------:R-:W2:Y:S01]  /*0690*/  @!P1 LDG.E.EF R18, desc[UR4][R6.64] ;  /* 0x0000000406129981 */ /* 0x000ea2000c0e1900 */
[----:B------:R-:W-:Y:S02]  /*06a0*/  IADD3.X R21, RZ, R21, RZ, P0, !PT ;  /* 0x00000015ff157210 */ /* 0x000fe400007fe4ff */
[----:B------:R-:W-:-:S04]  /*06b0*/  ISETP.GE.U32.AND P0, PT, R0, 0xff8, PT ;  /* 0x00000ff80000780c */ /* 0x000fc80003f06070 */
[----:B------:R-:W-:Y:S02]  /*06c0*/  ISETP.GE.U32.AND.EX P0, PT, R21, RZ, PT, P0 ;  /* 0x000000ff1500720c */ /* 0x000fe40003f06100 */
[----:B------:R-:W-:-:S04]  /*06d0*/  IADD3 R14, P2, R14, 0x10, RZ ;  /* 0x000000100e0e7810 */ /* 0x000fc80007f5e0ff */
[----:B------:R-:W-:Y:S01]  /*06e0*/  IADD3.X R15, RZ, R15, RZ, P2, !PT ;  /* 0x0000000fff0f7210 */ /* 0x000fe200017fe4ff */
[----:B-----5:R-:W-:Y:S02]  /*06f0*/  HADD2.F32 R19, -RZ, R23.H1_H1 ;  /* 0x30000017ff137230 */ /* 0x020fe40000004100 */
[----:B------:R-:W-:Y:S02]  /*0700*/  HADD2.F32 R23, -RZ, R23.H0_H0 ;  /* 0x20000017ff177230 */ /* 0x000fe40000004100 */
[----:B---3--:R-:W-:Y:S02]  /*0710*/  HADD2.F32 R10, -RZ, R22.H0_H0 ;  /* 0x20000016ff0a7230 */ /* 0x008fe40000004100 */
[----:B------:R-:W-:Y:S02]  /*0720*/  HADD2.F32 R22, -RZ, R22.H1_H1 ;  /* 0x30000016ff167230 */ /* 0x000fe40000004100 */
[----:B------:R-:W-:Y:S02]  /*0730*/  HADD2.F32 R11, -RZ, R24.H0_H0 ;  /* 0x20000018ff0b7230 */ /* 0x000fe40000004100 */
[----:B------:R-:W-:Y:S01]  /*0740*/  FADD R10, R23, R10 ;  /* 0x0000000a170a7221 */ /* 0x000fe20000000000 */
[----:B------:R-:W-:-:S02]  /*0750*/  HADD2.F32 R24, -RZ, R24.H1_H1 ;  /* 0x30000018ff187230 */ /* 0x000fc40000004100 */
[----:B----4-:R-:W-:Y:S02]  /*0760*/  HADD2.F32 R9, -RZ, R26.H0_H0 ;  /* 0x2000001aff097230 */ /* 0x010fe40000004100 */
[----:B------:R-:W-:Y:S01]  /*0770*/  FADD R19, R19, R22 ;  /* 0x0000001613137221 */ /* 0x000fe20000000000 */
[----:B------:R-:W-:Y:S02]  /*0780*/  HADD2.F32 R8, -RZ, R27.H0_H0 ;  /* 0x2000001bff087230 */ /* 0x000fe40000004100 */
[----:B------:R-:W-:Y:S01]  /*0790*/  FADD R11, R11, R10 ;  /* 0x0000000a0b0b7221 */ /* 0x000fe20000000000 */
[----:B------:R-:W-:Y:S02]  /*07a0*/  HADD2.F32 R26, -RZ, R26.H1_H1 ;  /* 0x3000001aff1a7230 */ /* 0x000fe40000004100 */
[----:B------:R-:W-:Y:S01]  /*07b0*/  FADD R13, R9, R9 ;  /* 0x00000009090d7221 */ /* 0x000fe20000000000 */
[----:B------:R-:W-:Y:S02]  /*07c0*/  HADD2.F32 R27, -RZ, R27.H1_H1 ;  /* 0x3000001bff1b7230 */ /* 0x000fe40000004100 */
[----:B------:R-:W-:Y:S01]  /*07d0*/  FADD R24, R24, R19 ;  /* 0x0000001318187221 */ /* 0x000fe20000000000 */
[----:B------:R-:W-:Y:S01]  /*07e0*/  FMUL R11, R8, R11 ;  /* 0x0000000b080b7220 */ /* 0x000fe20000400000 */
[----:B------:R-:W-:Y:S01]  /*07f0*/  FADD R9, R26, R26 ;  /* 0x0000001a1a097221 */ /* 0x000fe20000000000 */
[----:B------:R-:W-:Y:S01]  /*0800*/  FMUL R8, R20, R13 ;  /* 0x0000000d14087220 */ /* 0x000fe20000400000 */
[----:B------:R-:W-:-:S02]  /*0810*/  FMUL R27, R27, R24 ;  /* 0x000000181b1b7220 */ /* 0x000fc40000400000 */
[----:B------:R-:W-:Y:S01]  /*0820*/  FMUL R10, R20, R9 ;  /* 0x00000009140a7220 */ /* 0x000fe20000400000 */
[-C--:B------:R-:W-:Y:S01]  /*0830*/  FFMA R11, R11, R16.reuse, R8 ;  /* 0x000000100b0b7223 */ /* 0x080fe20000000008 */
[----:B--2---:R-:W-:Y:S02]  /*0840*/  HADD2.F32 R8, -RZ, R18.H0_H0 ;  /* 0x20000012ff087230 */ /* 0x004fe40000004100 */
[----:B------:R-:W-:Y:S02]  /*0850*/  HADD2.F32 R18, -RZ, R18.H1_H1 ;  /* 0x30000012ff127230 */ /* 0x000fe40000004100 */
[----:B------:R-:W-:Y:S01]  /*0860*/  FFMA R27, R27, R16, R10 ;  /* 0x000000101b1b7223 */ /* 0x000fe2000000000a */
[----:B------:R-:W-:-:S03]  /*0870*/  FADD R8, R8, R11 ;  /* 0x0000000b08087221 */ /* 0x000fc60000000000 */
[----:B------:R-:W-:-:S05]  /*0880*/  FADD R27, R18, R27 ;  /* 0x0000001b121b7221 */ /* 0x000fca0000000000 */
[----:B------:R-:W-:-:S05]  /*0890*/  F2FP.F16.F32.PACK_AB R27, R27, R8 ;  /* 0x000000081b1b723e */ /* 0x000fca00000000ff */
[----:B------:R0:W-:Y:S01]  /*08a0*/  @!P1 STG.E desc[UR4][R6.64], R27 ;  /* 0x0000001b06009986 */ /* 0x0001e2000c101904 */
[----:B------:R-:W-:Y:S05]  /*08b0*/  @!P0 BRA `(.L_x_1) ;  /* 0xfffffffc00288947 */ /* 0x000fea000383ffff */
[----:B------:R-:W-:Y:S05]  /*08c0*/  EXIT ;  /* 0x000000000000794d */ /* 0x000fea0003800000 */
.L_x_2:
[----:B------:R-:W-:-:S00]  /*08d0*/  BRA `(.L_x_2) ;  /* 0xfffffffc00fc7947 */ /* 0x000fc0000383ffff */
[----:B------:R-:W-:-:S00]  /*08e0*/  NOP ;  /* 0x0000000000007918 */ /* 0x000fc00000000000 */
        /* <DEDUP_REMOVED lines=9> */
.L_x_3:


//--------------------- .nv.constant0.triton_red_fused__to_copy_add_div_mul_pow_sum_10 --------------------------
	.section	.nv.constant0.triton_red_fused__to_copy_add_div_mul_pow_sum_10,"a",@progbits
	.sectionflags	@""
	.align	4
.nv.constant0.triton_red_fused__to_copy_add_div_mul_pow_sum_10:
	.zero		600
